//
// Generated by NVIDIA NVVM Compiler
//
// Compiler Build ID: CL-36424714
// Cuda compilation tools, release 13.0, V13.0.88
// Based on NVVM 20.0.0
//

.version 9.0
.target sm_100
.address_size 64

	// .globl	_Z7isPrimePbPyd

.visible .entry _Z7isPrimePbPyd(
	.param .u64 .ptr .align 1 _Z7isPrimePbPyd_param_0,
	.param .u64 .ptr .align 1 _Z7isPrimePbPyd_param_1,
	.param .f64 _Z7isPrimePbPyd_param_2
)
{
	.reg .pred 	%p<4>;
	.reg .b16 	%rs<2>;
	.reg .b32 	%r<10>;
	.reg .b64 	%rd<12>;
	.reg .b64 	%fd<3>;

	ld.param.u64 	%rd6, [_Z7isPrimePbPyd_param_0];
	ld.param.u64 	%rd7, [_Z7isPrimePbPyd_param_1];
	ld.param.f64 	%fd1, [_Z7isPrimePbPyd_param_2];
	mov.u32 	%r2, %tid.x;
	mov.u32 	%r3, %ctaid.x;
	mov.u32 	%r4, %ntid.x;
	mad.lo.s32 	%r5, %r3, %r4, %r2;
	shl.b32 	%r6, %r5, 1;
	add.s32 	%r1, %r6, 3;
	cvt.rn.f64.u32 	%fd2, %r1;
	setp.ltu.f64 	%p1, %fd1, %fd2;
	@%p1 bra 	$L__BB0_6;
	cvta.to.global.u64 	%rd8, %rd7;
	cvt.u64.u32 	%rd1, %r1;
	ld.global.u64 	%rd2, [%rd8];
	and.b64  	%rd9, %rd2, -4294967296;
	setp.ne.s64 	%p2, %rd9, 0;
	@%p2 bra 	$L__BB0_3;
	cvt.u32.u64 	%r7, %rd1;
	cvt.u32.u64 	%r8, %rd2;
	rem.u32 	%r9, %r8, %r7;
	cvt.u64.u32 	%rd11, %r9;
	bra.uni 	$L__BB0_4;
$L__BB0_3:
	rem.u64 	%rd11, %rd2, %rd1;
$L__BB0_4:
	setp.ne.s64 	%p3, %rd11, 0;
	@%p3 bra 	$L__BB0_6;
	cvta.to.global.u64 	%rd10, %rd6;
	mov.b16 	%rs1, 0;
	st.global.u8 	[%rd10], %rs1;
$L__BB0_6:
	ret;

}


// ===== COMPILED SASS (sm_100) =====

	.target	sm_100

	.elftype	@"ET_EXEC"


//--------------------- .note.nv.tkinfo           --------------------------
	.section	.note.nv.tkinfo,"",@"SHT_NOTE"
	.sectionflags	@"SHF_NOTE_NV_TKINFO"
	.tkinfo
        /*0018*/ 	.word	0x00000002
        /*0030*/ 	.string	""
        /*0030*/ 	.string	"ptxas"
        /*0030*/ 	.string	"Cuda compilation tools, release 13.0, V13.0.88"
        /*0030*/ 	.string	"Build cuda_13.0.r13.0/compiler.36424714_0"
        /*0030*/ 	.string	"-arch sm_100 -m 64 "



//--------------------- .note.nv.cuinfo           --------------------------
	.section	.note.nv.cuinfo,"",@"SHT_NOTE"
	.sectionflags	@"SHF_NOTE_NV_CUINFO"
        /*0018*/ 	.short	0x0002
        /*001a*/ 	.short	0x0064
        /*001c*/ 	.short	0x0082
	.zero		2


//--------------------- .nv.info                  --------------------------
	.section	.nv.info,"",@"SHT_CUDA_INFO"
	.align	4


	//----- nvinfo : EIATTR_REGCOUNT
	.align		4
        /*0000*/ 	.byte	0x04, 0x2f
        /*0002*/ 	.short	(.L_1 - .L_0)
	.align		4
.L_0:
        /*0004*/ 	.word	index@(_Z7isPrimePbPyd)
        /*0008*/ 	.word	0x00000012


	//----- nvinfo : EIATTR_FRAME_SIZE
	.align		4
.L_1:
        /*000c*/ 	.byte	0x04, 0x11
        /*000e*/ 	.short	(.L_3 - .L_2)
	.align		4
.L_2:
        /*0010*/ 	.word	index@($__internal_0_$__cuda_sm20_rem_u64)
        /*0014*/ 	.word	0x00000000


	//----- nvinfo : EIATTR_FRAME_SIZE
	.align		4
.L_3:
        /*0018*/ 	.byte	0x04, 0x11
        /*001a*/ 	.short	(.L_5 - .L_4)
	.align		4
.L_4:
        /*001c*/ 	.word	index@(_Z7isPrimePbPyd)
        /*0020*/ 	.word	0x00000000


	//----- nvinfo : EIATTR_MIN_STACK_SIZE
	.align		4
.L_5:
        /*0024*/ 	.byte	0x04, 0x12
        /*0026*/ 	.short	(.L_7 - .L_6)
	.align		4
.L_6:
        /*0028*/ 	.word	index@(_Z7isPrimePbPyd)
        /*002c*/ 	.word	0x00000000
.L_7:


//--------------------- .nv.compat                --------------------------
	.section	.nv.compat,"",@"SHT_CUDA_COMPAT_INFO"
	.align	4
        /*0000*/ 	.byte	0x02, 0x09, 0x00, 0x00, 0x02, 0x02, 0x01, 0x00, 0x02, 0x05, 0x05, 0x00, 0x03, 0x07, 0x01, 0x01
        /*0010*/ 	.byte	0x02, 0x03, 0x00, 0x00, 0x02, 0x06, 0x01, 0x00, 0x04, 0x0b, 0x08, 0x00, 0x01, 0x00, 0x00, 0x00
        /*0020*/ 	.byte	0x00, 0x00, 0x00, 0x00


//--------------------- .nv.info._Z7isPrimePbPyd  --------------------------
	.section	.nv.info._Z7isPrimePbPyd,"",@"SHT_CUDA_INFO"
	.sectionflags	@""
	.align	4


	//----- nvinfo : EIATTR_CUDA_API_VERSION
	.align		4
        /*0000*/ 	.byte	0x04, 0x37
        /*0002*/ 	.short	(.L_9 - .L_8)
.L_8:
        /*0004*/ 	.word	0x00000082


	//----- nvinfo : EIATTR_KPARAM_INFO
	.align		4
.L_9:
        /*0008*/ 	.byte	0x04, 0x17
        /*000a*/ 	.short	(.L_11 - .L_10)
.L_10:
        /*000c*/ 	.word	0x00000000
        /*0010*/ 	.short	0x0002
        /*0012*/ 	.short	0x0010
        /*0014*/ 	.byte	0x00, 0xf0, 0x21, 0x00


	//----- nvinfo : EIATTR_KPARAM_INFO
	.align		4
.L_11:
        /*0018*/ 	.byte	0x04, 0x17
        /*001a*/ 	.short	(.L_13 - .L_12)
.L_12:
        /*001c*/ 	.word	0x00000000
        /*0020*/ 	.short	0x0001
        /*0022*/ 	.short	0x0008
        /*0024*/ 	.byte	0x00, 0xf5, 0x21, 0x00


	//----- nvinfo : EIATTR_KPARAM_INFO
	.align		4
.L_13:
        /*0028*/ 	.byte	0x04, 0x17
        /*002a*/ 	.short	(.L_15 - .L_14)
.L_14:
        /*002c*/ 	.word	0x00000000
        /*0030*/ 	.short	0x0000
        /*0032*/ 	.short	0x0000
        /*0034*/ 	.byte	0x00, 0xf5, 0x21, 0x00


	//----- nvinfo : EIATTR_SPARSE_MMA_MASK
	.align		4
.L_15:
        /*0038*/ 	.byte	0x03, 0x50
        /*003a*/ 	.short	0x0000


	//----- nvinfo : EIATTR_MAXREG_COUNT
	.align		4
        /*003c*/ 	.byte	0x03, 0x1b
        /*003e*/ 	.short	0x00ff


	//----- nvinfo : EIATTR_MERCURY_ISA_VERSION
	.align		4
        /*0040*/ 	.byte	0x03, 0x5f
        /*0042*/ 	.short	0x0101


	//----- nvinfo : EIATTR_VRC_CTA_INIT_COUNT
	.align		4
        /*0044*/ 	.byte	0x02, 0x4a
	.zero		1
	.zero		1


	//----- nvinfo : EIATTR_EXIT_INSTR_OFFSETS
	.align		4
        /*0048*/ 	.byte	0x04, 0x1c
        /*004a*/ 	.short	(.L_17 - .L_16)


	//   ....[0]....
.L_16:
        /*004c*/ 	.word	0x00000090


	//   ....[1]....
        /*0050*/ 	.word	0x00000270


	//   ....[2]....
        /*0054*/ 	.word	0x000002a0


	//----- nvinfo : EIATTR_CRS_STACK_SIZE
	.align		4
.L_17:
        /*0058*/ 	.byte	0x04, 0x1e
        /*005a*/ 	.short	(.L_19 - .L_18)
.L_18:
        /*005c*/ 	.word	0x00000000


	//----- nvinfo : EIATTR_CBANK_PARAM_SIZE
	.align		4
.L_19:
        /*0060*/ 	.byte	0x03, 0x19
        /*0062*/ 	.short	0x0018


	//----- nvinfo : EIATTR_PARAM_CBANK
	.align		4
        /*0064*/ 	.byte	0x04, 0x0a
        /*0066*/ 	.short	(.L_21 - .L_20)
	.align		4
.L_20:
        /*0068*/ 	.word	index@(.nv.constant0._Z7isPrimePbPyd)
        /*006c*/ 	.short	0x0380
        /*006e*/ 	.short	0x0018


	//----- nvinfo : EIATTR_SW_WAR
	.align		4
.L_21:
        /*0070*/ 	.byte	0x04, 0x36
        /*0072*/ 	.short	(.L_23 - .L_22)
.L_22:
        /*0074*/ 	.word	0x00000008
.L_23:


//--------------------- .nv.callgraph             --------------------------
	.section	.nv.callgraph,"",@"SHT_CUDA_CALLGRAPH"
	.align	4
	.sectionentsize	8
	.align		4
        /*0000*/ 	.word	0x00000000
	.align		4
        /*0004*/ 	.word	0xffffffff
	.align		4
        /*0008*/ 	.word	0x00000000
	.align		4
        /*000c*/ 	.word	0xfffffffe
	.align		4
        /*0010*/ 	.word	0x00000000
	.align		4
        /*0014*/ 	.word	0xfffffffd
	.align		4
        /*0018*/ 	.word	0x00000000
	.align		4
        /*001c*/ 	.word	0xfffffffc


//--------------------- .text._Z7isPrimePbPyd     --------------------------
	.section	.text._Z7isPrimePbPyd,"ax",@progbits
	.align	128
        .global         _Z7isPrimePbPyd
        .type           _Z7isPrimePbPyd,@function
        .size           _Z7isPrimePbPyd,(.L_x_3 - _Z7isPrimePbPyd)
        .other          _Z7isPrimePbPyd,@"STO_CUDA_ENTRY STV_DEFAULT"
_Z7isPrimePbPyd:
.text._Z7isPrimePbPyd:
[----:B------:R-:W-:Y:S01]  /*0000*/  LDC R1, c[0x0][0x37c] ;  /* 0x0000df00ff017b82 */ /* 0x000fe20000000800 */
[----:B------:R-:W0:Y:S07]  /*0010*/  S2R R0, SR_TID.X ;  /* 0x0000000000007919 */ /* 0x000e2e0000002100 */
[----:B------:R-:W0:Y:S08]  /*0020*/  S2UR UR4, SR_CTAID.X ;  /* 0x00000000000479c3 */ /* 0x000e300000002500 */
[----:B------:R-:W0:Y:S02]  /*0030*/  LDC R3, c[0x0][0x360] ;  /* 0x0000d800ff037b82 */ /* 0x000e240000000800 */
[----:B0-----:R-:W-:Y:S01]  /*0040*/  IMAD R0, R3, UR4, R0 ;  /* 0x0000000403007c24 */ /* 0x001fe2000f8e0200 */
[----:B------:R-:W0:Y:S04]  /*0050*/  LDCU.64 UR4, c[0x0][0x390] ;  /* 0x00007200ff0477ac */ /* 0x000e280008000a00 */
[----:B------:R-:W-:-:S04]  /*0060*/  LEA R0, R0, 0x3, 0x1 ;  /* 0x0000000300007811 */ /* 0x000fc800078e08ff */
[----:B------:R-:W0:Y:S02]  /*0070*/  I2F.F64.U32 R2, R0 ;  /* 0x0000000000027312 */ /* 0x000e240000201800 */
[----:B0-----:R-:W-:-:S14]  /*0080*/  DSETP.GTU.AND P0, PT, R2, UR4, PT ;  /* 0x0000000402007e2a */ /* 0x001fdc000bf0c000 */
[----:B------:R-:W-:Y:S05]  /*0090*/  @P0 EXIT ;  /* 0x000000000000094d */ /* 0x000fea0003800000 */
[----:B------:R-:W0:Y:S01]  /*00a0*/  LDC.64 R2, c[0x0][0x388] ;  /* 0x0000e200ff027b82 */ /* 0x000e220000000a00 */
[----:B------:R-:W0:Y:S02]  /*00b0*/  LDCU.64 UR4, c[0x0][0x358] ;  /* 0x00006b00ff0477ac */ /* 0x000e240008000a00 */
[----:B0-----:R-:W2:Y:S02]  /*00c0*/  LDG.E.64 R2, desc[UR4][R2.64] ;  /* 0x0000000402027981 */ /* 0x001ea4000c1e1b00 */
[----:B--2---:R-:W-:-:S13]  /*00d0*/  ISETP.NE.U32.AND P0, PT, R3, RZ, PT ;  /* 0x000000ff0300720c */ /* 0x004fda0003f05070 */
[----:B------:R-:W-:Y:S05]  /*00e0*/  @P0 BRA `(.L_x_0) ;  /* 0x0000000000500947 */ /* 0x000fea0003800000 */
[----:B------:R-:W0:Y:S01]  /*00f0*/  I2F.U32.RP R3, R0 ;  /* 0x0000000000037306 */ /* 0x000e220000209000 */
[----:B------:R-:W-:Y:S01]  /*0100*/  IMAD.MOV R7, RZ, RZ, -R0 ;  /* 0x000000ffff077224 */ /* 0x000fe200078e0a00 */
[----:B------:R-:W-:-:S06]  /*0110*/  ISETP.NE.U32.AND P1, PT, R0, RZ, PT ;  /* 0x000000ff0000720c */ /* 0x000fcc0003f25070 */
[----:B0-----:R-:W0:Y:S02]  /*0120*/  MUFU.RCP R3, R3 ;  /* 0x0000000300037308 */ /* 0x001e240000001000 */
[----:B0-----:R-:W-:-:S06]  /*0130*/  VIADD R4, R3, 0xffffffe ;  /* 0x0ffffffe03047836 */ /* 0x001fcc0000000000 */
[----:B------:R0:W1:Y:S02]  /*0140*/  F2I.FTZ.U32.TRUNC.NTZ R5, R4 ;  /* 0x0000000400057305 */ /* 0x000064000021f000 */
[----:B0-----:R-:W-:Y:S02]  /*0150*/  IMAD.MOV.U32 R4, RZ, RZ, RZ ;  /* 0x000000ffff047224 */ /* 0x001fe400078e00ff */
[----:B-1----:R-:W-:-:S04]  /*0160*/  IMAD R7, R7, R5, RZ ;  /* 0x0000000507077224 */ /* 0x002fc800078e02ff */
[----:B------:R-:W-:-:S06]  /*0170*/  IMAD.HI.U32 R5, R5, R7, R4 ;  /* 0x0000000705057227 */ /* 0x000fcc00078e0004 */
[----:B------:R-:W-:-:S05]  /*0180*/  IMAD.HI.U32 R5, R5, R2, RZ ;  /* 0x0000000205057227 */ /* 0x000fca00078e00ff */
[----:B------:R-:W-:-:S05]  /*0190*/  IADD3 R5, PT, PT, -R5, RZ, RZ ;  /* 0x000000ff05057210 */ /* 0x000fca0007ffe1ff */
[----:B------:R-:W-:-:S05]  /*01a0*/  IMAD R5, R0, R5, R2 ;  /* 0x0000000500057224 */ /* 0x000fca00078e0202 */
[----:B------:R-:W-:-:S13]  /*01b0*/  ISETP.GE.U32.AND P0, PT, R5, R0, PT ;  /* 0x000000000500720c */ /* 0x000fda0003f06070 */
[----:B------:R-:W-:-:S05]  /*01c0*/  @P0 IMAD.IADD R5, R5, 0x1, -R0 ;  /* 0x0000000105050824 */ /* 0x000fca00078e0a00 */
[----:B------:R-:W-:-:S13]  /*01d0*/  ISETP.GE.U32.AND P0, PT, R5, R0, PT ;  /* 0x000000000500720c */ /* 0x000fda0003f06070 */
[----:B------:R-:W-:Y:S01]  /*01e0*/  @P0 IMAD.IADD R5, R5, 0x1, -R0 ;  /* 0x0000000105050824 */ /* 0x000fe200078e0a00 */
[----:B------:R-:W-:-:S04]  /*01f0*/  @!P1 LOP3.LUT R5, RZ, R0, RZ, 0x33, !PT ;  /* 0x00000000ff059212 */ /* 0x000fc800078e33ff */
[----:B------:R-:W-:-:S04]  /*0200*/  ISETP.NE.U32.AND P0, PT, R5, RZ, PT ;  /* 0x000000ff0500720c */ /* 0x000fc80003f05070 */
[----:B------:R-:W-:Y:S01]  /*0210*/  ISETP.NE.AND.EX P0, PT, RZ, RZ, PT, P0 ;  /* 0x000000ffff00720c */ /* 0x000fe20003f05300 */
[----:B------:R-:W-:-:S12]  /*0220*/  BRA `(.L_x_1) ;  /* 0x0000000000107947 */ /* 0x000fd80003800000 */
.L_x_0:
[----:B------:R-:W-:-:S07]  /*0230*/  MOV R4, 0x250 ;  /* 0x0000025000047802 */ /* 0x000fce0000000f00 */
[----:B------:R-:W-:Y:S05]  /*0240*/  CALL.REL.NOINC `($__internal_0_$__cuda_sm20_rem_u64) ;  /* 0x0000000000187944 */ /* 0x000fea0003c00000 */
[----:B------:R-:W-:-:S04]  /*0250*/  ISETP.NE.U32.AND P0, PT, R0, RZ, PT ;  /* 0x000000ff0000720c */ /* 0x000fc80003f05070 */
[----:B------:R-:W-:-:S13]  /*0260*/  ISETP.NE.AND.EX P0, PT, R2, RZ, PT, P0 ;  /* 0x000000ff0200720c */ /* 0x000fda0003f05300 */
.L_x_1:
[----:B------:R-:W-:Y:S05]  /*0270*/  @P0 EXIT ;  /* 0x000000000000094d */ /* 0x000fea0003800000 */
[----:B------:R-:W0:Y:S02]  /*0280*/  LDC.64 R2, c[0x0][0x380] ;  /* 0x0000e000ff027b82 */ /* 0x000e240000000a00 */
[----:B0-----:R-:W-:Y:S01]  /*0290*/  STG.E.U8 desc[UR4][R2.64], RZ ;  /* 0x000000ff02007986 */ /* 0x001fe2000c101104 */
[----:B------:R-:W-:Y:S05]  /*02a0*/  EXIT ;  /* 0x000000000000794d */ /* 0x000fea0003800000 */
        .weak           $__internal_0_$__cuda_sm20_rem_u64
        .type           $__internal_0_$__cuda_sm20_rem_u64,@function
        .size           $__internal_0_$__cuda_sm20_rem_u64,(.L_x_3 - $__internal_0_$__cuda_sm20_rem_u64)
$__internal_0_$__cuda_sm20_rem_u64:
[----:B------:R-:W-:Y:S01]  /*02b0*/  MOV R10, R0 ;  /* 0x00000000000a7202 */ /* 0x000fe20000000f00 */
[----:B------:R-:W-:-:S04]  /*02c0*/  IMAD.MOV.U32 R11, RZ, RZ, RZ ;  /* 0x000000ffff0b7224 */ /* 0x000fc800078e00ff */
[----:B------:R-:W0:Y:S08]  /*02d0*/  I2F.U64.RP R5, R10 ;  /* 0x0000000a00057312 */ /* 0x000e300000309000 */
[----:B0-----:R-:W0:Y:S02]  /*02e0*/  MUFU.RCP R5, R5 ;  /* 0x0000000500057308 */ /* 0x001e240000001000 */
[----:B0-----:R-:W-:-:S06]  /*02f0*/  VIADD R6, R5, 0x1ffffffe ;  /* 0x1ffffffe05067836 */ /* 0x001fcc0000000000 */
[----:B------:R-:W0:Y:S02]  /*0300*/  F2I.U64.TRUNC R6, R6 ;  /* 0x0000000600067311 */ /* 0x000e24000020d800 */
[----:B0-----:R-:W-:-:S04]  /*0310*/  IMAD.WIDE.U32 R8, R6, R0, RZ ;  /* 0x0000000006087225 */ /* 0x001fc800078e00ff */
[----:B------:R-:W-:Y:S01]  /*0320*/  IMAD R9, R7, R0, R9 ;  /* 0x0000000007097224 */ /* 0x000fe200078e0209 */
[----:B------:R-:W-:-:S04]  /*0330*/  IADD3 R13, P0, PT, RZ, -R8, RZ ;  /* 0x80000008ff0d7210 */ /* 0x000fc80007f1e0ff */
[----:B------:R-:W-:Y:S01]  /*0340*/  IADD3.X R15, PT, PT, RZ, ~R9, RZ, P0, !PT ;  /* 0x80000009ff0f7210 */ /* 0x000fe200007fe4ff */
[----:B------:R-:W-:-:S04]  /*0350*/  IMAD.HI.U32 R8, R6, R13, RZ ;  /* 0x0000000d06087227 */ /* 0x000fc800078e00ff */
[----:B------:R-:W-:Y:S02]  /*0360*/  IMAD.MOV.U32 R9, RZ, RZ, R6 ;  /* 0x000000ffff097224 */ /* 0x000fe400078e0006 */
[-C--:B------:R-:W-:Y:S02]  /*0370*/  IMAD R11, R7, R15.reuse, RZ ;  /* 0x0000000f070b7224 */ /* 0x080fe400078e02ff */
[----:B------:R-:W-:-:S04]  /*0380*/  IMAD.WIDE.U32 R8, P0, R6, R15, R8 ;  /* 0x0000000f06087225 */ /* 0x000fc80007800008 */
[----:B------:R-:W-:-:S04]  /*0390*/  IMAD.HI.U32 R5, R7, R15, RZ ;  /* 0x0000000f07057227 */ /* 0x000fc800078e00ff */
[----:B------:R-:W-:-:S04]  /*03a0*/  IMAD.HI.U32 R8, P1, R7, R13, R8 ;  /* 0x0000000d07087227 */ /* 0x000fc80007820008 */
[----:B------:R-:W-:Y:S01]  /*03b0*/  IMAD.X R5, R5, 0x1, R7, P0 ;  /* 0x0000000105057824 */ /* 0x000fe200000e0607 */
[----:B------:R-:W-:-:S04]  /*03c0*/  IADD3 R9, P2, PT, R11, R8, RZ ;  /* 0x000000080b097210 */ /* 0x000fc80007f5e0ff */
[----:B------:R-:W-:Y:S01]  /*03d0*/  IADD3.X R5, PT, PT, RZ, RZ, R5, P2, P1 ;  /* 0x000000ffff057210 */ /* 0x000fe200017e2405 */
[----:B------:R-:W-:-:S03]  /*03e0*/  IMAD.WIDE.U32 R6, R9, R0, RZ ;  /* 0x0000000009067225 */ /* 0x000fc600078e00ff */
[----:B------:R-:W-:Y:S01]  /*03f0*/  IADD3 R11, P0, PT, RZ, -R6, RZ ;  /* 0x80000006ff0b7210 */ /* 0x000fe20007f1e0ff */
[----:B------:R-:W-:Y:S02]  /*0400*/  IMAD R6, R5, R0, R7 ;  /* 0x0000000005067224 */ /* 0x000fe400078e0207 */
[----:B------:R-:W-:Y:S02]  /*0410*/  IMAD.MOV.U32 R7, RZ, RZ, RZ ;  /* 0x000000ffff077224 */ /* 0x000fe400078e00ff */
[----:B------:R-:W-:Y:S01]  /*0420*/  IMAD.HI.U32 R8, R9, R11, RZ ;  /* 0x0000000b09087227 */ /* 0x000fe200078e00ff */
[----:B------:R-:W-:-:S05]  /*0430*/  IADD3.X R6, PT, PT, RZ, ~R6, RZ, P0, !PT ;  /* 0x80000006ff067210 */ /* 0x000fca00007fe4ff */
[----:B------:R-:W-:-:S04]  /*0440*/  IMAD.WIDE.U32 R8, P0, R9, R6, R8 ;  /* 0x0000000609087225 */ /* 0x000fc80007800008 */
[C---:B------:R-:W-:Y:S02]  /*0450*/  IMAD R10, R5.reuse, R6, RZ ;  /* 0x00000006050a7224 */ /* 0x040fe400078e02ff */
[----:B------:R-:W-:-:S04]  /*0460*/  IMAD.HI.U32 R9, P1, R5, R11, R8 ;  /* 0x0000000b05097227 */ /* 0x000fc80007820008 */
[----:B------:R-:W-:Y:S01]  /*0470*/  IMAD.HI.U32 R6, R5, R6, RZ ;  /* 0x0000000605067227 */ /* 0x000fe200078e00ff */
[----:B------:R-:W-:-:S03]  /*0480*/  IADD3 R9, P2, PT, R10, R9, RZ ;  /* 0x000000090a097210 */ /* 0x000fc60007f5e0ff */
[----:B------:R-:W-:Y:S02]  /*0490*/  IMAD.X R5, R6, 0x1, R5, P0 ;  /* 0x0000000106057824 */ /* 0x000fe400000e0605 */
[----:B------:R-:W-:-:S03]  /*04a0*/  IMAD.HI.U32 R6, R9, R2, RZ ;  /* 0x0000000209067227 */ /* 0x000fc600078e00ff */
[----:B------:R-:W-:Y:S01]  /*04b0*/  IADD3.X R5, PT, PT, RZ, RZ, R5, P2, P1 ;  /* 0x000000ffff057210 */ /* 0x000fe200017e2405 */
[----:B------:R-:W-:-:S04]  /*04c0*/  IMAD.WIDE.U32 R6, R9, R3, R6 ;  /* 0x0000000309067225 */ /* 0x000fc800078e0006 */
[C---:B------:R-:W-:Y:S02]  /*04d0*/  IMAD R8, R5.reuse, R3, RZ ;  /* 0x0000000305087224 */ /* 0x040fe400078e02ff */
[----:B------:R-:W-:-:S04]  /*04e0*/  IMAD.HI.U32 R7, P0, R5, R2, R6 ;  /* 0x0000000205077227 */ /* 0x000fc80007800006 */
[----:B------:R-:W-:Y:S01]  /*04f0*/  IMAD.HI.U32 R5, R5, R3, RZ ;  /* 0x0000000305057227 */ /* 0x000fe200078e00ff */
[----:B------:R-:W-:-:S04]  /*0500*/  IADD3 R7, P1, PT, R8, R7, RZ ;  /* 0x0000000708077210 */ /* 0x000fc80007f3e0ff */
[----:B------:R-:W-:Y:S01]  /*0510*/  IADD3.X R5, PT, PT, R5, RZ, RZ, P0, !PT ;  /* 0x000000ff05057210 */ /* 0x000fe200007fe4ff */
[----:B------:R-:W-:-:S04]  /*0520*/  IMAD.WIDE.U32 R6, R7, R0, RZ ;  /* 0x0000000007067225 */ /* 0x000fc800078e00ff */
[----:B------:R-:W-:-:S04]  /*0530*/  IMAD.X R5, RZ, RZ, R5, P1 ;  /* 0x000000ffff057224 */ /* 0x000fc800008e0605 */
[----:B------:R-:W-:Y:S01]  /*0540*/  IMAD R8, R5, R0, R7 ;  /* 0x0000000005087224 */ /* 0x000fe200078e0207 */
[----:B------:R-:W-:-:S04]  /*0550*/  IADD3 R7, P0, PT, -R6, R2, RZ ;  /* 0x0000000206077210 */ /* 0x000fc80007f1e1ff */
[----:B------:R-:W-:Y:S01]  /*0560*/  IADD3 R5, P1, PT, -R0, R7, RZ ;  /* 0x0000000700057210 */ /* 0x000fe20007f3e1ff */
[----:B------:R-:W-:Y:S01]  /*0570*/  IMAD.X R3, R3, 0x1, ~R8, P0 ;  /* 0x0000000103037824 */ /* 0x000fe200000e0e08 */
[----:B------:R-:W-:-:S04]  /*0580*/  ISETP.GE.U32.AND P0, PT, R7, R0, PT ;  /* 0x000000000700720c */ /* 0x000fc80003f06070 */
[C---:B------:R-:W-:Y:S02]  /*0590*/  ISETP.GE.U32.AND.EX P0, PT, R3.reuse, RZ, PT, P0 ;  /* 0x000000ff0300720c */ /* 0x040fe40003f06100 */
[----:B------:R-:W-:Y:S02]  /*05a0*/  IADD3.X R6, PT, PT, R3, -0x1, RZ, P1, !PT ;  /* 0xffffffff03067810 */ /* 0x000fe40000ffe4ff */
[----:B------:R-:W-:Y:S02]  /*05b0*/  SEL R5, R5, R7, P0 ;  /* 0x0000000705057207 */ /* 0x000fe40000000000 */
[----:B------:R-:W-:Y:S02]  /*05c0*/  SEL R6, R6, R3, P0 ;  /* 0x0000000306067207 */ /* 0x000fe40000000000 */
[----:B------:R-:W-:Y:S02]  /*05d0*/  ISETP.GE.U32.AND P0, PT, R5, R0, PT ;  /* 0x000000000500720c */ /* 0x000fe40003f06070 */
[----:B------:R-:W-:-:S02]  /*05e0*/  IADD3 R2, P2, PT, -R0, R5, RZ ;  /* 0x0000000500027210 */ /* 0x000fc40007f5e1ff */
[----:B------:R-:W-:Y:S02]  /*05f0*/  ISETP.GE.U32.AND.EX P0, PT, R6, RZ, PT, P0 ;  /* 0x000000ff0600720c */ /* 0x000fe40003f06100 */
[----:B------:R-:W-:Y:S02]  /*0600*/  ISETP.NE.U32.AND P1, PT, R0, RZ, PT ;  /* 0x000000ff0000720c */ /* 0x000fe40003f25070 */
[----:B------:R-:W-:Y:S01]  /*0610*/  SEL R0, R2, R5, P0 ;  /* 0x0000000502007207 */ /* 0x000fe20000000000 */
[----:B------:R-:W-:Y:S01]  /*0620*/  HFMA2 R5, -RZ, RZ, 0, 0 ;  /* 0x00000000ff057431 */ /* 0x000fe200000001ff */
[----:B------:R-:W-:Y:S02]  /*0630*/  IADD3.X R3, PT, PT, R6, -0x1, RZ, P2, !PT ;  /* 0xffffffff06037810 */ /* 0x000fe400017fe4ff */
[----:B------:R-:W-:Y:S02]  /*0640*/  ISETP.NE.AND.EX P1, PT, RZ, RZ, PT, P1 ;  /* 0x000000ffff00720c */ /* 0x000fe40003f25310 */
[----:B------:R-:W-:-:S02]  /*0650*/  SEL R2, R3, R6, P0 ;  /* 0x0000000603027207 */ /* 0x000fc40000000000 */
[----:B------:R-:W-:Y:S02]  /*0660*/  SEL R0, R0, 0xffffffff, P1 ;  /* 0xffffffff00007807 */ /* 0x000fe40000800000 */
[----:B------:R-:W-:Y:S01]  /*0670*/  SEL R2, R2, 0xffffffff, P1 ;  /* 0xffffffff02027807 */ /* 0x000fe20000800000 */
[----:B------:R-:W-:Y:S06]  /*0680*/  RET.REL.NODEC R4 `(_Z7isPrimePbPyd) ;  /* 0xfffffff8045c7950 */ /* 0x000fec0003c3ffff */
.L_x_2:
[----:B------:R-:W-:-:S00]  /*0690*/  BRA `(.L_x_2) ;  /* 0xfffffffc00fc7947 */ /* 0x000fc0000383ffff */
[----:B------:R-:W-:-:S00]  /*06a0*/  NOP ;  /* 0x0000000000007918 */ /* 0x000fc00000000000 */
        /* <DEDUP_REMOVED lines=13> */
.L_x_3:


//--------------------- .nv.shared.reserved.0     --------------------------
	.section	.nv.shared.reserved.0,"aw",@nobits
	.weak		__nv_reservedSMEM_offset_0_alias
	.size		__nv_reservedSMEM_offset_0_alias, 0, 64
	.other		__nv_reservedSMEM_offset_0_alias,@"STO_CUDA_RESERVED_SHARED STV_DEFAULT"
__nv_reservedSMEM_offset_0_alias:
	.zero		0
	.zero		64


//--------------------- .nv.constant0._Z7isPrimePbPyd --------------------------
	.section	.nv.constant0._Z7isPrimePbPyd,"a",@progbits
	.sectionflags	@""
	.align	4
.nv.constant0._Z7isPrimePbPyd:
	.zero		920


//--------------------- SYMBOLS --------------------------

	.type		.nv.reservedSmem.offset0,@object
	.size		.nv.reservedSmem.offset0,0x4
